//
// Generated by NVIDIA NVVM Compiler
//
// Compiler Build ID: CL-36424714
// Cuda compilation tools, release 13.0, V13.0.88
// Based on NVVM 20.0.0
//

.version 9.0
.target sm_100
.address_size 64

	// .globl	_Z15multiply_kernelPKfPffii

.visible .entry _Z15multiply_kernelPKfPffii(
	.param .u64 .ptr .align 1 _Z15multiply_kernelPKfPffii_param_0,
	.param .u64 .ptr .align 1 _Z15multiply_kernelPKfPffii_param_1,
	.param .f32 _Z15multiply_kernelPKfPffii_param_2,
	.param .u32 _Z15multiply_kernelPKfPffii_param_3,
	.param .u32 _Z15multiply_kernelPKfPffii_param_4
)
{
	.reg .pred 	%p<2>;
	.reg .b32 	%r<8>;
	.reg .b32 	%f<4>;
	.reg .b64 	%rd<8>;

	ld.param.u64 	%rd1, [_Z15multiply_kernelPKfPffii_param_0];
	ld.param.u64 	%rd2, [_Z15multiply_kernelPKfPffii_param_1];
	ld.param.f32 	%f1, [_Z15multiply_kernelPKfPffii_param_2];
	ld.param.u32 	%r2, [_Z15multiply_kernelPKfPffii_param_3];
	ld.param.u32 	%r3, [_Z15multiply_kernelPKfPffii_param_4];
	mov.u32 	%r4, %ctaid.x;
	mov.u32 	%r5, %ntid.x;
	mov.u32 	%r6, %tid.x;
	mad.lo.s32 	%r7, %r4, %r5, %r6;
	add.s32 	%r1, %r7, %r3;
	setp.ge.s32 	%p1, %r1, %r2;
	@%p1 bra 	$L__BB0_2;
	cvta.to.global.u64 	%rd3, %rd1;
	cvta.to.global.u64 	%rd4, %rd2;
	mul.wide.s32 	%rd5, %r1, 4;
	add.s64 	%rd6, %rd3, %rd5;
	ld.global.f32 	%f2, [%rd6];
	mul.f32 	%f3, %f1, %f2;
	add.s64 	%rd7, %rd4, %rd5;
	st.global.f32 	[%rd7], %f3;
$L__BB0_2:
	ret;

}


// ===== COMPILED SASS (sm_100) =====

	.target	sm_100

	.elftype	@"ET_EXEC"


//--------------------- .note.nv.tkinfo           --------------------------
	.section	.note.nv.tkinfo,"",@"SHT_NOTE"
	.sectionflags	@"SHF_NOTE_NV_TKINFO"
	.tkinfo
        /*0018*/ 	.word	0x00000002
        /*0030*/ 	.string	""
        /*0030*/ 	.string	"ptxas"
        /*0030*/ 	.string	"Cuda compilation tools, release 13.0, V13.0.88"
        /*0030*/ 	.string	"Build cuda_13.0.r13.0/compiler.36424714_0"
        /*0030*/ 	.string	"-arch sm_100 -m 64 "



//--------------------- .note.nv.cuinfo           --------------------------
	.section	.note.nv.cuinfo,"",@"SHT_NOTE"
	.sectionflags	@"SHF_NOTE_NV_CUINFO"
        /*0018*/ 	.short	0x0002
        /*001a*/ 	.short	0x0064
        /*001c*/ 	.short	0x0082
	.zero		2


//--------------------- .nv.info                  --------------------------
	.section	.nv.info,"",@"SHT_CUDA_INFO"
	.align	4


	//----- nvinfo : EIATTR_REGCOUNT
	.align		4
        /*0000*/ 	.byte	0x04, 0x2f
        /*0002*/ 	.short	(.L_1 - .L_0)
	.align		4
.L_0:
        /*0004*/ 	.word	index@(_Z15multiply_kernelPKfPffii)
        /*0008*/ 	.word	0x0000000a


	//----- nvinfo : EIATTR_FRAME_SIZE
	.align		4
.L_1:
        /*000c*/ 	.byte	0x04, 0x11
        /*000e*/ 	.short	(.L_3 - .L_2)
	.align		4
.L_2:
        /*0010*/ 	.word	index@(_Z15multiply_kernelPKfPffii)
        /*0014*/ 	.word	0x00000000


	//----- nvinfo : EIATTR_MIN_STACK_SIZE
	.align		4
.L_3:
        /*0018*/ 	.byte	0x04, 0x12
        /*001a*/ 	.short	(.L_5 - .L_4)
	.align		4
.L_4:
        /*001c*/ 	.word	index@(_Z15multiply_kernelPKfPffii)
        /*0020*/ 	.word	0x00000000
.L_5:


//--------------------- .nv.compat                --------------------------
	.section	.nv.compat,"",@"SHT_CUDA_COMPAT_INFO"
	.align	4
        /*0000*/ 	.byte	0x02, 0x09, 0x00, 0x00, 0x02, 0x02, 0x01, 0x00, 0x02, 0x05, 0x05, 0x00, 0x03, 0x07, 0x01, 0x01
        /*0010*/ 	.byte	0x02, 0x03, 0x00, 0x00, 0x02, 0x06, 0x01, 0x00, 0x04, 0x0b, 0x08, 0x00, 0x09, 0x00, 0x00, 0x00
        /*0020*/ 	.byte	0x00, 0x00, 0x00, 0x00


//--------------------- .nv.info._Z15multiply_kernelPKfPffii --------------------------
	.section	.nv.info._Z15multiply_kernelPKfPffii,"",@"SHT_CUDA_INFO"
	.sectionflags	@""
	.align	4


	//----- nvinfo : EIATTR_CUDA_API_VERSION
	.align		4
        /*0000*/ 	.byte	0x04, 0x37
        /*0002*/ 	.short	(.L_7 - .L_6)
.L_6:
        /*0004*/ 	.word	0x00000082


	//----- nvinfo : EIATTR_KPARAM_INFO
	.align		4
.L_7:
        /*0008*/ 	.byte	0x04, 0x17
        /*000a*/ 	.short	(.L_9 - .L_8)
.L_8:
        /*000c*/ 	.word	0x00000000
        /*0010*/ 	.short	0x0004
        /*0012*/ 	.short	0x0018
        /*0014*/ 	.byte	0x00, 0xf0, 0x11, 0x00


	//----- nvinfo : EIATTR_KPARAM_INFO
	.align		4
.L_9:
        /*0018*/ 	.byte	0x04, 0x17
        /*001a*/ 	.short	(.L_11 - .L_10)
.L_10:
        /*001c*/ 	.word	0x00000000
        /*0020*/ 	.short	0x0003
        /*0022*/ 	.short	0x0014
        /*0024*/ 	.byte	0x00, 0xf0, 0x11, 0x00


	//----- nvinfo : EIATTR_KPARAM_INFO
	.align		4
.L_11:
        /*0028*/ 	.byte	0x04, 0x17
        /*002a*/ 	.short	(.L_13 - .L_12)
.L_12:
        /*002c*/ 	.word	0x00000000
        /*0030*/ 	.short	0x0002
        /*0032*/ 	.short	0x0010
        /*0034*/ 	.byte	0x00, 0xf0, 0x11, 0x00


	//----- nvinfo : EIATTR_KPARAM_INFO
	.align		4
.L_13:
        /*0038*/ 	.byte	0x04, 0x17
        /*003a*/ 	.short	(.L_15 - .L_14)
.L_14:
        /*003c*/ 	.word	0x00000000
        /*0040*/ 	.short	0x0001
        /*0042*/ 	.short	0x0008
        /*0044*/ 	.byte	0x00, 0xf5, 0x21, 0x00


	//----- nvinfo : EIATTR_KPARAM_INFO
	.align		4
.L_15:
        /*0048*/ 	.byte	0x04, 0x17
        /*004a*/ 	.short	(.L_17 - .L_16)
.L_16:
        /*004c*/ 	.word	0x00000000
        /*0050*/ 	.short	0x0000
        /*0052*/ 	.short	0x0000
        /*0054*/ 	.byte	0x00, 0xf5, 0x21, 0x00


	//----- nvinfo : EIATTR_SPARSE_MMA_MASK
	.align		4
.L_17:
        /*0058*/ 	.byte	0x03, 0x50
        /*005a*/ 	.short	0x0000


	//----- nvinfo : EIATTR_MAXREG_COUNT
	.align		4
        /*005c*/ 	.byte	0x03, 0x1b
        /*005e*/ 	.short	0x00ff


	//----- nvinfo : EIATTR_MERCURY_ISA_VERSION
	.align		4
        /*0060*/ 	.byte	0x03, 0x5f
        /*0062*/ 	.short	0x0101


	//----- nvinfo : EIATTR_VRC_CTA_INIT_COUNT
	.align		4
        /*0064*/ 	.byte	0x02, 0x4a
	.zero		1
	.zero		1


	//----- nvinfo : EIATTR_EXIT_INSTR_OFFSETS
	.align		4
        /*0068*/ 	.byte	0x04, 0x1c
        /*006a*/ 	.short	(.L_19 - .L_18)


	//   ....[0]....
.L_18:
        /*006c*/ 	.word	0x00000090


	//   ....[1]....
        /*0070*/ 	.word	0x00000130


	//----- nvinfo : EIATTR_CBANK_PARAM_SIZE
	.align		4
.L_19:
        /*0074*/ 	.byte	0x03, 0x19
        /*0076*/ 	.short	0x001c


	//----- nvinfo : EIATTR_PARAM_CBANK
	.align		4
        /*0078*/ 	.byte	0x04, 0x0a
        /*007a*/ 	.short	(.L_21 - .L_20)
	.align		4
.L_20:
        /*007c*/ 	.word	index@(.nv.constant0._Z15multiply_kernelPKfPffii)
        /*0080*/ 	.short	0x0380
        /*0082*/ 	.short	0x001c


	//----- nvinfo : EIATTR_SW_WAR
	.align		4
.L_21:
        /*0084*/ 	.byte	0x04, 0x36
        /*0086*/ 	.short	(.L_23 - .L_22)
.L_22:
        /*0088*/ 	.word	0x00000008
.L_23:


//--------------------- .nv.callgraph             --------------------------
	.section	.nv.callgraph,"",@"SHT_CUDA_CALLGRAPH"
	.align	4
	.sectionentsize	8
	.align		4
        /*0000*/ 	.word	0x00000000
	.align		4
        /*0004*/ 	.word	0xffffffff
	.align		4
        /*0008*/ 	.word	0x00000000
	.align		4
        /*000c*/ 	.word	0xfffffffe
	.align		4
        /*0010*/ 	.word	0x00000000
	.align		4
        /*0014*/ 	.word	0xfffffffd
	.align		4
        /*0018*/ 	.word	0x00000000
	.align		4
        /*001c*/ 	.word	0xfffffffc


//--------------------- .text._Z15multiply_kernelPKfPffii --------------------------
	.section	.text._Z15multiply_kernelPKfPffii,"ax",@progbits
	.align	128
        .global         _Z15multiply_kernelPKfPffii
        .type           _Z15multiply_kernelPKfPffii,@function
        .size           _Z15multiply_kernelPKfPffii,(.L_x_1 - _Z15multiply_kernelPKfPffii)
        .other          _Z15multiply_kernelPKfPffii,@"STO_CUDA_ENTRY STV_DEFAULT"
_Z15multiply_kernelPKfPffii:
.text._Z15multiply_kernelPKfPffii:
[----:B------:R-:W-:Y:S01]  /*0000*/  LDC R1, c[0x0][0x37c] ;  /* 0x0000df00ff017b82 */ /* 0x000fe20000000800 */
[----:B------:R-:W0:Y:S07]  /*0010*/  S2R R3, SR_TID.X ;  /* 0x0000000000037919 */ /* 0x000e2e0000002100 */
[----:B------:R-:W0:Y:S01]  /*0020*/  S2UR UR4, SR_CTAID.X ;  /* 0x00000000000479c3 */ /* 0x000e220000002500 */
[----:B------:R-:W1:Y:S01]  /*0030*/  LDCU UR5, c[0x0][0x398] ;  /* 0x00007300ff0577ac */ /* 0x000e620008000800 */
[----:B------:R-:W2:Y:S06]  /*0040*/  LDCU UR6, c[0x0][0x394] ;  /* 0x00007280ff0677ac */ /* 0x000eac0008000800 */
[----:B------:R-:W0:Y:S02]  /*0050*/  LDC R0, c[0x0][0x360] ;  /* 0x0000d800ff007b82 */ /* 0x000e240000000800 */
[----:B0-----:R-:W-:-:S05]  /*0060*/  IMAD R0, R0, UR4, R3 ;  /* 0x0000000400007c24 */ /* 0x001fca000f8e0203 */
[----:B-1----:R-:W-:-:S04]  /*0070*/  IADD3 R7, PT, PT, R0, UR5, RZ ;  /* 0x0000000500077c10 */ /* 0x002fc8000fffe0ff */
[----:B--2---:R-:W-:-:S13]  /*0080*/  ISETP.GE.AND P0, PT, R7, UR6, PT ;  /* 0x0000000607007c0c */ /* 0x004fda000bf06270 */
[----:B------:R-:W-:Y:S05]  /*0090*/  @P0 EXIT ;  /* 0x000000000000094d */ /* 0x000fea0003800000 */
[----:B------:R-:W0:Y:S01]  /*00a0*/  LDC.64 R2, c[0x0][0x380] ;  /* 0x0000e000ff027b82 */ /* 0x000e220000000a00 */
[----:B------:R-:W1:Y:S01]  /*00b0*/  LDCU.64 UR4, c[0x0][0x358] ;  /* 0x00006b00ff0477ac */ /* 0x000e620008000a00 */
[----:B------:R-:W2:Y:S06]  /*00c0*/  LDCU UR6, c[0x0][0x390] ;  /* 0x00007200ff0677ac */ /* 0x000eac0008000800 */
[----:B------:R-:W3:Y:S01]  /*00d0*/  LDC.64 R4, c[0x0][0x388] ;  /* 0x0000e200ff047b82 */ /* 0x000ee20000000a00 */
[----:B0-----:R-:W-:-:S06]  /*00e0*/  IMAD.WIDE R2, R7, 0x4, R2 ;  /* 0x0000000407027825 */ /* 0x001fcc00078e0202 */
[----:B-1----:R-:W2:Y:S01]  /*00f0*/  LDG.E R2, desc[UR4][R2.64] ;  /* 0x0000000402027981 */ /* 0x002ea2000c1e1900 */
[----:B---3--:R-:W-:-:S04]  /*0100*/  IMAD.WIDE R4, R7, 0x4, R4 ;  /* 0x0000000407047825 */ /* 0x008fc800078e0204 */
[----:B--2---:R-:W-:-:S05]  /*0110*/  FMUL R7, R2, UR6 ;  /* 0x0000000602077c20 */ /* 0x004fca0008400000 */
[----:B------:R-:W-:Y:S01]  /*0120*/  STG.E desc[UR4][R4.64], R7 ;  /* 0x0000000704007986 */ /* 0x000fe2000c101904 */
[----:B------:R-:W-:Y:S05]  /*0130*/  EXIT ;  /* 0x000000000000794d */ /* 0x000fea0003800000 */
.L_x_0:
[----:B------:R-:W-:-:S00]  /*0140*/  BRA `(.L_x_0) ;  /* 0xfffffffc00fc7947 */ /* 0x000fc0000383ffff */
[----:B------:R-:W-:-:S00]  /*0150*/  NOP ;  /* 0x0000000000007918 */ /* 0x000fc00000000000 */
        /* <DEDUP_REMOVED lines=10> */
.L_x_1:


//--------------------- .nv.shared.reserved.0     --------------------------
	.section	.nv.shared.reserved.0,"aw",@nobits
	.weak		__nv_reservedSMEM_offset_0_alias
	.size		__nv_reservedSMEM_offset_0_alias, 0, 64
	.other		__nv_reservedSMEM_offset_0_alias,@"STO_CUDA_RESERVED_SHARED STV_DEFAULT"
__nv_reservedSMEM_offset_0_alias:
	.zero		0
	.zero		64


//--------------------- .nv.constant0._Z15multiply_kernelPKfPffii --------------------------
	.section	.nv.constant0._Z15multiply_kernelPKfPffii,"a",@progbits
	.sectionflags	@""
	.align	4
.nv.constant0._Z15multiply_kernelPKfPffii:
	.zero		924


//--------------------- SYMBOLS --------------------------

	.type		.nv.reservedSmem.offset0,@object
	.size		.nv.reservedSmem.offset0,0x4
